//
// Generated by NVIDIA NVVM Compiler
//
// Compiler Build ID: CL-36424714
// Cuda compilation tools, release 13.0, V13.0.88
// Based on NVVM 20.0.0
//

.version 9.0
.target sm_100
.address_size 64

	// .globl	_Z12ker_GPUprimePmPjS0_

.visible .entry _Z12ker_GPUprimePmPjS0_(
	.param .u64 .ptr .align 1 _Z12ker_GPUprimePmPjS0__param_0,
	.param .u64 .ptr .align 1 _Z12ker_GPUprimePmPjS0__param_1,
	.param .u64 .ptr .align 1 _Z12ker_GPUprimePmPjS0__param_2
)
{
	.reg .pred 	%p<7>;
	.reg .b32 	%r<35>;
	.reg .b64 	%rd<22>;

	ld.param.u64 	%rd13, [_Z12ker_GPUprimePmPjS0__param_0];
	ld.param.u64 	%rd14, [_Z12ker_GPUprimePmPjS0__param_1];
	ld.param.u64 	%rd15, [_Z12ker_GPUprimePmPjS0__param_2];
	cvta.to.global.u64 	%rd1, %rd15;
	mov.u32 	%r16, %tid.x;
	mov.u32 	%r17, %ctaid.x;
	mov.u32 	%r1, %ntid.x;
	mad.lo.s32 	%r33, %r17, %r1, %r16;
	mul.lo.s32 	%r32, %r33, 6;
	add.s32 	%r31, %r32, 5;
	ld.global.u32 	%r34, [%rd1];
	add.s32 	%r18, %r34, -2;
	setp.gt.u32 	%p1, %r31, %r18;
	@%p1 bra 	$L__BB0_12;
	mov.u32 	%r19, %nctaid.x;
	add.s32 	%r6, %r1, %r19;
	cvta.to.global.u64 	%rd2, %rd13;
	cvta.to.global.u64 	%rd3, %rd14;
$L__BB0_2:
	ld.global.u64 	%rd4, [%rd2];
	cvt.u64.u32 	%rd5, %r31;
	and.b64  	%rd16, %rd4, -4294967296;
	setp.ne.s64 	%p2, %rd16, 0;
	@%p2 bra 	$L__BB0_4;
	cvt.u32.u64 	%r20, %rd5;
	cvt.u32.u64 	%r21, %rd4;
	rem.u32 	%r22, %r21, %r20;
	cvt.u64.u32 	%rd20, %r22;
	bra.uni 	$L__BB0_5;
$L__BB0_4:
	rem.u64 	%rd20, %rd4, %rd5;
$L__BB0_5:
	setp.eq.s64 	%p3, %rd20, 0;
	@%p3 bra 	$L__BB0_10;
	add.s32 	%r23, %r32, 7;
	cvt.u64.u32 	%rd9, %r23;
	setp.ne.s64 	%p4, %rd16, 0;
	@%p4 bra 	$L__BB0_8;
	cvt.u32.u64 	%r24, %rd9;
	cvt.u32.u64 	%r25, %rd4;
	rem.u32 	%r26, %r25, %r24;
	cvt.u64.u32 	%rd21, %r26;
	bra.uni 	$L__BB0_9;
$L__BB0_8:
	rem.u64 	%rd21, %rd4, %rd9;
$L__BB0_9:
	setp.ne.s64 	%p5, %rd21, 0;
	@%p5 bra 	$L__BB0_11;
$L__BB0_10:
	shr.u32 	%r27, %r33, 5;
	mul.wide.u32 	%rd18, %r27, 4;
	add.s64 	%rd19, %rd3, %rd18;
	mov.b32 	%r28, 0;
	st.global.u32 	[%rd19], %r28;
	ld.global.u32 	%r34, [%rd1];
$L__BB0_11:
	add.s32 	%r33, %r6, %r33;
	mul.lo.s32 	%r32, %r33, 6;
	add.s32 	%r31, %r32, 5;
	add.s32 	%r29, %r34, -2;
	setp.le.u32 	%p6, %r31, %r29;
	@%p6 bra 	$L__BB0_2;
$L__BB0_12:
	ret;

}


// ===== COMPILED SASS (sm_100) =====

	.target	sm_100

	.elftype	@"ET_EXEC"


//--------------------- .note.nv.tkinfo           --------------------------
	.section	.note.nv.tkinfo,"",@"SHT_NOTE"
	.sectionflags	@"SHF_NOTE_NV_TKINFO"
	.tkinfo
        /*0018*/ 	.word	0x00000002
        /*0030*/ 	.string	""
        /*0030*/ 	.string	"ptxas"
        /*0030*/ 	.string	"Cuda compilation tools, release 13.0, V13.0.88"
        /*0030*/ 	.string	"Build cuda_13.0.r13.0/compiler.36424714_0"
        /*0030*/ 	.string	"-arch sm_100 -m 64 "



//--------------------- .note.nv.cuinfo           --------------------------
	.section	.note.nv.cuinfo,"",@"SHT_NOTE"
	.sectionflags	@"SHF_NOTE_NV_CUINFO"
        /*0018*/ 	.short	0x0002
        /*001a*/ 	.short	0x0064
        /*001c*/ 	.short	0x0082
	.zero		2


//--------------------- .nv.info                  --------------------------
	.section	.nv.info,"",@"SHT_CUDA_INFO"
	.align	4


	//----- nvinfo : EIATTR_REGCOUNT
	.align		4
        /*0000*/ 	.byte	0x04, 0x2f
        /*0002*/ 	.short	(.L_1 - .L_0)
	.align		4
.L_0:
        /*0004*/ 	.word	index@(_Z12ker_GPUprimePmPjS0_)
        /*0008*/ 	.word	0x00000018


	//----- nvinfo : EIATTR_FRAME_SIZE
	.align		4
.L_1:
        /*000c*/ 	.byte	0x04, 0x11
        /*000e*/ 	.short	(.L_3 - .L_2)
	.align		4
.L_2:
        /*0010*/ 	.word	index@($__internal_0_$__cuda_sm20_rem_u64)
        /*0014*/ 	.word	0x00000000


	//----- nvinfo : EIATTR_FRAME_SIZE
	.align		4
.L_3:
        /*0018*/ 	.byte	0x04, 0x11
        /*001a*/ 	.short	(.L_5 - .L_4)
	.align		4
.L_4:
        /*001c*/ 	.word	index@(_Z12ker_GPUprimePmPjS0_)
        /*0020*/ 	.word	0x00000000


	//----- nvinfo : EIATTR_MIN_STACK_SIZE
	.align		4
.L_5:
        /*0024*/ 	.byte	0x04, 0x12
        /*0026*/ 	.short	(.L_7 - .L_6)
	.align		4
.L_6:
        /*0028*/ 	.word	index@(_Z12ker_GPUprimePmPjS0_)
        /*002c*/ 	.word	0x00000000
.L_7:


//--------------------- .nv.compat                --------------------------
	.section	.nv.compat,"",@"SHT_CUDA_COMPAT_INFO"
	.align	4
        /*0000*/ 	.byte	0x02, 0x09, 0x00, 0x00, 0x02, 0x02, 0x01, 0x00, 0x02, 0x05, 0x05, 0x00, 0x03, 0x07, 0x01, 0x01
        /*0010*/ 	.byte	0x02, 0x03, 0x00, 0x00, 0x02, 0x06, 0x01, 0x00, 0x04, 0x0b, 0x08, 0x00, 0x09, 0x00, 0x00, 0x00
        /*0020*/ 	.byte	0x00, 0x00, 0x00, 0x00


//--------------------- .nv.info._Z12ker_GPUprimePmPjS0_ --------------------------
	.section	.nv.info._Z12ker_GPUprimePmPjS0_,"",@"SHT_CUDA_INFO"
	.sectionflags	@""
	.align	4


	//----- nvinfo : EIATTR_CUDA_API_VERSION
	.align		4
        /*0000*/ 	.byte	0x04, 0x37
        /*0002*/ 	.short	(.L_9 - .L_8)
.L_8:
        /*0004*/ 	.word	0x00000082


	//----- nvinfo : EIATTR_KPARAM_INFO
	.align		4
.L_9:
        /*0008*/ 	.byte	0x04, 0x17
        /*000a*/ 	.short	(.L_11 - .L_10)
.L_10:
        /*000c*/ 	.word	0x00000000
        /*0010*/ 	.short	0x0002
        /*0012*/ 	.short	0x0010
        /*0014*/ 	.byte	0x00, 0xf5, 0x21, 0x00


	//----- nvinfo : EIATTR_KPARAM_INFO
	.align		4
.L_11:
        /*0018*/ 	.byte	0x04, 0x17
        /*001a*/ 	.short	(.L_13 - .L_12)
.L_12:
        /*001c*/ 	.word	0x00000000
        /*0020*/ 	.short	0x0001
        /*0022*/ 	.short	0x0008
        /*0024*/ 	.byte	0x00, 0xf5, 0x21, 0x00


	//----- nvinfo : EIATTR_KPARAM_INFO
	.align		4
.L_13:
        /*0028*/ 	.byte	0x04, 0x17
        /*002a*/ 	.short	(.L_15 - .L_14)
.L_14:
        /*002c*/ 	.word	0x00000000
        /*0030*/ 	.short	0x0000
        /*0032*/ 	.short	0x0000
        /*0034*/ 	.byte	0x00, 0xf5, 0x21, 0x00


	//----- nvinfo : EIATTR_SPARSE_MMA_MASK
	.align		4
.L_15:
        /*0038*/ 	.byte	0x03, 0x50
        /*003a*/ 	.short	0x0000


	//----- nvinfo : EIATTR_MAXREG_COUNT
	.align		4
        /*003c*/ 	.byte	0x03, 0x1b
        /*003e*/ 	.short	0x00ff


	//----- nvinfo : EIATTR_MERCURY_ISA_VERSION
	.align		4
        /*0040*/ 	.byte	0x03, 0x5f
        /*0042*/ 	.short	0x0101


	//----- nvinfo : EIATTR_VRC_CTA_INIT_COUNT
	.align		4
        /*0044*/ 	.byte	0x02, 0x4a
	.zero		1
	.zero		1


	//----- nvinfo : EIATTR_EXIT_INSTR_OFFSETS
	.align		4
        /*0048*/ 	.byte	0x04, 0x1c
        /*004a*/ 	.short	(.L_17 - .L_16)


	//   ....[0]....
.L_16:
        /*004c*/ 	.word	0x000000c0


	//   ....[1]....
        /*0050*/ 	.word	0x000005b0


	//----- nvinfo : EIATTR_CRS_STACK_SIZE
	.align		4
.L_17:
        /*0054*/ 	.byte	0x04, 0x1e
        /*0056*/ 	.short	(.L_19 - .L_18)
.L_18:
        /*0058*/ 	.word	0x00000000


	//----- nvinfo : EIATTR_CBANK_PARAM_SIZE
	.align		4
.L_19:
        /*005c*/ 	.byte	0x03, 0x19
        /*005e*/ 	.short	0x0018


	//----- nvinfo : EIATTR_PARAM_CBANK
	.align		4
        /*0060*/ 	.byte	0x04, 0x0a
        /*0062*/ 	.short	(.L_21 - .L_20)
	.align		4
.L_20:
        /*0064*/ 	.word	index@(.nv.constant0._Z12ker_GPUprimePmPjS0_)
        /*0068*/ 	.short	0x0380
        /*006a*/ 	.short	0x0018


	//----- nvinfo : EIATTR_SW_WAR
	.align		4
.L_21:
        /*006c*/ 	.byte	0x04, 0x36
        /*006e*/ 	.short	(.L_23 - .L_22)
.L_22:
        /*0070*/ 	.word	0x00000008
.L_23:


//--------------------- .nv.callgraph             --------------------------
	.section	.nv.callgraph,"",@"SHT_CUDA_CALLGRAPH"
	.align	4
	.sectionentsize	8
	.align		4
        /*0000*/ 	.word	0x00000000
	.align		4
        /*0004*/ 	.word	0xffffffff
	.align		4
        /*0008*/ 	.word	0x00000000
	.align		4
        /*000c*/ 	.word	0xfffffffe
	.align		4
        /*0010*/ 	.word	0x00000000
	.align		4
        /*0014*/ 	.word	0xfffffffd
	.align		4
        /*0018*/ 	.word	0x00000000
	.align		4
        /*001c*/ 	.word	0xfffffffc


//--------------------- .text._Z12ker_GPUprimePmPjS0_ --------------------------
	.section	.text._Z12ker_GPUprimePmPjS0_,"ax",@progbits
	.align	128
        .global         _Z12ker_GPUprimePmPjS0_
        .type           _Z12ker_GPUprimePmPjS0_,@function
        .size           _Z12ker_GPUprimePmPjS0_,(.L_x_10 - _Z12ker_GPUprimePmPjS0_)
        .other          _Z12ker_GPUprimePmPjS0_,@"STO_CUDA_ENTRY STV_DEFAULT"
_Z12ker_GPUprimePmPjS0_:
.text._Z12ker_GPUprimePmPjS0_:
[----:B------:R-:W-:Y:S08]  /*0000*/  LDC R1, c[0x0][0x37c] ;  /* 0x0000df00ff017b82 */ /* 0x000ff00000000800 */
[----:B------:R-:W0:Y:S01]  /*0010*/  LDC.64 R2, c[0x0][0x390] ;  /* 0x0000e400ff027b82 */ /* 0x000e220000000a00 */
[----:B------:R-:W0:Y:S02]  /*0020*/  LDCU.64 UR4, c[0x0][0x358] ;  /* 0x00006b00ff0477ac */ /* 0x000e240008000a00 */
[----:B0-----:R-:W2:Y:S05]  /*0030*/  LDG.E R9, desc[UR4][R2.64] ;  /* 0x0000000402097981 */ /* 0x001eaa000c1e1900 */
[----:B------:R-:W0:Y:S01]  /*0040*/  S2UR UR6, SR_CTAID.X ;  /* 0x00000000000679c3 */ /* 0x000e220000002500 */
[----:B------:R-:W0:Y:S07]  /*0050*/  S2R R0, SR_TID.X ;  /* 0x0000000000007919 */ /* 0x000e2e0000002100 */
[----:B------:R-:W0:Y:S02]  /*0060*/  LDC R11, c[0x0][0x360] ;  /* 0x0000d800ff0b7b82 */ /* 0x000e240000000800 */
[----:B0-----:R-:W-:-:S04]  /*0070*/  IMAD R0, R11, UR6, R0 ;  /* 0x000000060b007c24 */ /* 0x001fc8000f8e0200 */
[----:B------:R-:W-:-:S04]  /*0080*/  IMAD R8, R0, 0x6, RZ ;  /* 0x0000000600087824 */ /* 0x000fc800078e02ff */
[----:B------:R-:W-:Y:S02]  /*0090*/  VIADD R4, R8, 0x5 ;  /* 0x0000000508047836 */ /* 0x000fe40000000000 */
[----:B--2---:R-:W-:-:S05]  /*00a0*/  VIADD R5, R9, 0xfffffffe ;  /* 0xfffffffe09057836 */ /* 0x004fca0000000000 */
[----:B------:R-:W-:-:S13]  /*00b0*/  ISETP.GT.U32.AND P0, PT, R4, R5, PT ;  /* 0x000000050400720c */ /* 0x000fda0003f04070 */
[----:B------:R-:W-:Y:S05]  /*00c0*/  @P0 EXIT ;  /* 0x000000000000094d */ /* 0x000fea0003800000 */
[----:B------:R-:W0:Y:S01]  /*00d0*/  LDC.64 R2, c[0x0][0x388] ;  /* 0x0000e200ff027b82 */ /* 0x000e220000000a00 */
[----:B------:R-:W1:Y:S01]  /*00e0*/  LDCU UR6, c[0x0][0x370] ;  /* 0x00006e00ff0677ac */ /* 0x000e620008000800 */
[----:B------:R-:W-:Y:S01]  /*00f0*/  MOV R12, R4 ;  /* 0x00000004000c7202 */ /* 0x000fe20000000f00 */
[----:B-1----:R-:W-:-:S07]  /*0100*/  VIADD R11, R11, UR6 ;  /* 0x000000060b0b7c36 */ /* 0x002fce0008000000 */
.L_x_8:
[----:B------:R-:W1:Y:S02]  /*0110*/  LDC.64 R4, c[0x0][0x380] ;  /* 0x0000e000ff047b82 */ /* 0x000e640000000a00 */
[----:B-1----:R-:W2:Y:S01]  /*0120*/  LDG.E.64 R4, desc[UR4][R4.64] ;  /* 0x0000000404047981 */ /* 0x002ea2000c1e1b00 */
[----:B------:R-:W-:Y:S01]  /*0130*/  IMAD.MOV.U32 R13, RZ, RZ, RZ ;  /* 0x000000ffff0d7224 */ /* 0x000fe200078e00ff */
[----:B--2---:R-:W-:-:S13]  /*0140*/  ISETP.NE.AND.EX P0, PT, R5, RZ, PT, !PT ;  /* 0x000000ff0500720c */ /* 0x004fda0003f053f0 */
[----:B------:R-:W-:Y:S05]  /*0150*/  @P0 BRA `(.L_x_0) ;  /* 0x0000000000500947 */ /* 0x000fea0003800000 */
[----:B------:R-:W1:Y:S01]  /*0160*/  I2F.U32.RP R10, R12 ;  /* 0x0000000c000a7306 */ /* 0x000e620000209000 */
[----:B------:R-:W-:-:S07]  /*0170*/  ISETP.NE.U32.AND P1, PT, R12, RZ, PT ;  /* 0x000000ff0c00720c */ /* 0x000fce0003f25070 */
[----:B-1----:R-:W1:Y:S02]  /*0180*/  MUFU.RCP R10, R10 ;  /* 0x0000000a000a7308 */ /* 0x002e640000001000 */
[----:B-1----:R-:W-:-:S06]  /*0190*/  IADD3 R6, PT, PT, R10, 0xffffffe, RZ ;  /* 0x0ffffffe0a067810 */ /* 0x002fcc0007ffe0ff */
[----:B------:R1:W2:Y:S02]  /*01a0*/  F2I.FTZ.U32.TRUNC.NTZ R7, R6 ;  /* 0x0000000600077305 */ /* 0x0002a4000021f000 */
[----:B-1----:R-:W-:Y:S02]  /*01b0*/  IMAD.MOV.U32 R6, RZ, RZ, RZ ;  /* 0x000000ffff067224 */ /* 0x002fe400078e00ff */
[----:B--2---:R-:W-:-:S04]  /*01c0*/  IMAD.MOV R15, RZ, RZ, -R7 ;  /* 0x000000ffff0f7224 */ /* 0x004fc800078e0a07 */
[----:B------:R-:W-:-:S04]  /*01d0*/  IMAD R15, R15, R12, RZ ;  /* 0x0000000c0f0f7224 */ /* 0x000fc800078e02ff */
[----:B------:R-:W-:-:S06]  /*01e0*/  IMAD.HI.U32 R7, R7, R15, R6 ;  /* 0x0000000f07077227 */ /* 0x000fcc00078e0006 */
[----:B------:R-:W-:-:S05]  /*01f0*/  IMAD.HI.U32 R7, R7, R4, RZ ;  /* 0x0000000407077227 */ /* 0x000fca00078e00ff */
[----:B------:R-:W-:-:S05]  /*0200*/  IADD3 R7, PT, PT, -R7, RZ, RZ ;  /* 0x000000ff07077210 */ /* 0x000fca0007ffe1ff */
[----:B------:R-:W-:-:S05]  /*0210*/  IMAD R7, R12, R7, R4 ;  /* 0x000000070c077224 */ /* 0x000fca00078e0204 */
[----:B------:R-:W-:-:S13]  /*0220*/  ISETP.GE.U32.AND P0, PT, R7, R12, PT ;  /* 0x0000000c0700720c */ /* 0x000fda0003f06070 */
[----:B------:R-:W-:-:S05]  /*0230*/  @P0 IMAD.IADD R7, R7, 0x1, -R12 ;  /* 0x0000000107070824 */ /* 0x000fca00078e0a0c */
[----:B------:R-:W-:-:S13]  /*0240*/  ISETP.GE.U32.AND P0, PT, R7, R12, PT ;  /* 0x0000000c0700720c */ /* 0x000fda0003f06070 */
[----:B------:R-:W-:Y:S01]  /*0250*/  @P0 IMAD.IADD R7, R7, 0x1, -R12 ;  /* 0x0000000107070824 */ /* 0x000fe200078e0a0c */
[----:B------:R-:W-:-:S04]  /*0260*/  @!P1 LOP3.LUT R7, RZ, R12, RZ, 0x33, !PT ;  /* 0x0000000cff079212 */ /* 0x000fc800078e33ff */
[----:B------:R-:W-:-:S04]  /*0270*/  ISETP.NE.U32.AND P0, PT, R7, RZ, PT ;  /* 0x000000ff0700720c */ /* 0x000fc80003f05070 */
[----:B------:R-:W-:Y:S01]  /*0280*/  ISETP.NE.AND.EX P0, PT, RZ, RZ, PT, P0 ;  /* 0x000000ffff00720c */ /* 0x000fe20003f05300 */
[----:B------:R-:W-:-:S12]  /*0290*/  BRA `(.L_x_1) ;  /* 0x0000000000107947 */ /* 0x000fd80003800000 */
.L_x_0:
[----:B------:R-:W-:-:S07]  /*02a0*/  MOV R10, 0x2c0 ;  /* 0x000002c0000a7802 */ /* 0x000fce0000000f00 */
[----:B0-----:R-:W-:Y:S05]  /*02b0*/  CALL.REL.NOINC `($__internal_0_$__cuda_sm20_rem_u64) ;  /* 0x0000000000c07944 */ /* 0x001fea0003c00000 */
[----:B------:R-:W-:-:S04]  /*02c0*/  ISETP.NE.U32.AND P0, PT, R12, RZ, PT ;  /* 0x000000ff0c00720c */ /* 0x000fc80003f05070 */
[----:B------:R-:W-:-:S13]  /*02d0*/  ISETP.NE.AND.EX P0, PT, R14, RZ, PT, P0 ;  /* 0x000000ff0e00720c */ /* 0x000fda0003f05300 */
.L_x_1:
[----:B------:R-:W-:Y:S04]  /*02e0*/  BSSY.RECONVERGENT B0, `(.L_x_2) ;  /* 0x0000026000007945 */ /* 0x000fe80003800200 */
[----:B------:R-:W-:Y:S04]  /*02f0*/  BSSY.RELIABLE B1, `(.L_x_3) ;  /* 0x000001f000017945 */ /* 0x000fe80003800100 */
[----:B------:R-:W-:Y:S05]  /*0300*/  @!P0 BRA `(.L_x_4) ;  /* 0x0000000000748947 */ /* 0x000fea0003800000 */
[----:B------:R-:W-:Y:S02]  /*0310*/  ISETP.NE.AND.EX P0, PT, R5, RZ, PT, !PT ;  /* 0x000000ff0500720c */ /* 0x000fe40003f053f0 */
[----:B------:R-:W-:-:S11]  /*0320*/  IADD3 R12, PT, PT, R8, 0x7, RZ ;  /* 0x00000007080c7810 */ /* 0x000fd60007ffe0ff */
[----:B------:R-:W-:Y:S05]  /*0330*/  @P0 BRA `(.L_x_5) ;  /* 0x0000000000500947 */ /* 0x000fea0003800000 */
[----:B------:R-:W1:Y:S01]  /*0340*/  I2F.U32.RP R5, R12 ;  /* 0x0000000c00057306 */ /* 0x000e620000209000 */
[----:B------:R-:W-:Y:S01]  /*0350*/  IMAD.MOV R13, RZ, RZ, -R12 ;  /* 0x000000ffff0d7224 */ /* 0x000fe200078e0a0c */
[----:B------:R-:W-:-:S06]  /*0360*/  ISETP.NE.U32.AND P1, PT, R12, RZ, PT ;  /* 0x000000ff0c00720c */ /* 0x000fcc0003f25070 */
[----:B-1----:R-:W1:Y:S02]  /*0370*/  MUFU.RCP R5, R5 ;  /* 0x0000000500057308 */ /* 0x002e640000001000 */
[----:B-1----:R-:W-:-:S06]  /*0380*/  VIADD R6, R5, 0xffffffe ;  /* 0x0ffffffe05067836 */ /* 0x002fcc0000000000 */
[----:B------:R1:W2:Y:S02]  /*0390*/  F2I.FTZ.U32.TRUNC.NTZ R7, R6 ;  /* 0x0000000600077305 */ /* 0x0002a4000021f000 */
[----:B-1----:R-:W-:Y:S02]  /*03a0*/  HFMA2 R6, -RZ, RZ, 0, 0 ;  /* 0x00000000ff067431 */ /* 0x002fe400000001ff */
[----:B--2---:R-:W-:-:S04]  /*03b0*/  IMAD R13, R13, R7, RZ ;  /* 0x000000070d0d7224 */ /* 0x004fc800078e02ff */
[----:B------:R-:W-:-:S06]  /*03c0*/  IMAD.HI.U32 R7, R7, R13, R6 ;  /* 0x0000000d07077227 */ /* 0x000fcc00078e0006 */
[----:B------:R-:W-:-:S04]  /*03d0*/  IMAD.HI.U32 R7, R7, R4, RZ ;  /* 0x0000000407077227 */ /* 0x000fc800078e00ff */
[----:B------:R-:W-:-:S04]  /*03e0*/  IMAD.MOV R7, RZ, RZ, -R7 ;  /* 0x000000ffff077224 */ /* 0x000fc800078e0a07 */
[----:B------:R-:W-:-:S05]  /*03f0*/  IMAD R4, R12, R7, R4 ;  /* 0x000000070c047224 */ /* 0x000fca00078e0204 */
[----:B------:R-:W-:-:S13]  /*0400*/  ISETP.GE.U32.AND P0, PT, R4, R12, PT ;  /* 0x0000000c0400720c */ /* 0x000fda0003f06070 */
[----:B------:R-:W-:-:S05]  /*0410*/  @P0 IMAD.IADD R4, R4, 0x1, -R12 ;  /* 0x0000000104040824 */ /* 0x000fca00078e0a0c */
[----:B------:R-:W-:-:S13]  /*0420*/  ISETP.GE.U32.AND P0, PT, R4, R12, PT ;  /* 0x0000000c0400720c */ /* 0x000fda0003f06070 */
[----:B------:R-:W-:Y:S02]  /*0430*/  @P0 IADD3 R4, PT, PT, -R12, R4, RZ ;  /* 0x000000040c040210 */ /* 0x000fe40007ffe1ff */
[----:B------:R-:W-:-:S04]  /*0440*/  @!P1 LOP3.LUT R4, RZ, R12, RZ, 0x33, !PT ;  /* 0x0000000cff049212 */ /* 0x000fc800078e33ff */
[----:B------:R-:W-:-:S04]  /*0450*/  ISETP.NE.U32.AND P0, PT, R4, RZ, PT ;  /* 0x000000ff0400720c */ /* 0x000fc80003f05070 */
[----:B------:R-:W-:Y:S01]  /*0460*/  ISETP.NE.AND.EX P0, PT, RZ, RZ, PT, P0 ;  /* 0x000000ffff00720c */ /* 0x000fe20003f05300 */
[----:B------:R-:W-:-:S12]  /*0470*/  BRA `(.L_x_6) ;  /* 0x0000000000107947 */ /* 0x000fd80003800000 */
.L_x_5:
[----:B------:R-:W-:-:S07]  /*0480*/  MOV R10, 0x4a0 ;  /* 0x000004a0000a7802 */ /* 0x000fce0000000f00 */
[----:B0-----:R-:W-:Y:S05]  /*0490*/  CALL.REL.NOINC `($__internal_0_$__cuda_sm20_rem_u64) ;  /* 0x0000000000487944 */ /* 0x001fea0003c00000 */
[----:B------:R-:W-:-:S04]  /*04a0*/  ISETP.NE.U32.AND P0, PT, R12, RZ, PT ;  /* 0x000000ff0c00720c */ /* 0x000fc80003f05070 */
[----:B------:R-:W-:-:S13]  /*04b0*/  ISETP.NE.AND.EX P0, PT, R14, RZ, PT, P0 ;  /* 0x000000ff0e00720c */ /* 0x000fda0003f05300 */
.L_x_6:
[----:B------:R-:W-:Y:S05]  /*04c0*/  @P0 BREAK.RELIABLE B1 ;  /* 0x0000000000010942 */ /* 0x000fea0003800100 */
[----:B------:R-:W-:Y:S05]  /*04d0*/  @P0 BRA `(.L_x_7) ;  /* 0x0000000000180947 */ /* 0x000fea0003800000 */
.L_x_4:
[----:B------:R-:W-:Y:S05]  /*04e0*/  BSYNC.RELIABLE B1 ;  /* 0x0000000000017941 */ /* 0x000fea0003800100 */
.L_x_3:
[----:B------:R-:W1:Y:S01]  /*04f0*/  LDC.64 R6, c[0x0][0x390] ;  /* 0x0000e400ff067b82 */ /* 0x000e620000000a00 */
[----:B------:R-:W-:-:S05]  /*0500*/  SHF.R.U32.HI R5, RZ, 0x5, R0 ;  /* 0x00000005ff057819 */ /* 0x000fca0000011600 */
[----:B0-----:R-:W-:-:S05]  /*0510*/  IMAD.WIDE.U32 R4, R5, 0x4, R2 ;  /* 0x0000000405047825 */ /* 0x001fca00078e0002 */
[----:B------:R2:W-:Y:S04]  /*0520*/  STG.E desc[UR4][R4.64], RZ ;  /* 0x000000ff04007986 */ /* 0x0005e8000c101904 */
[----:B-1----:R2:W5:Y:S02]  /*0530*/  LDG.E R9, desc[UR4][R6.64] ;  /* 0x0000000406097981 */ /* 0x002564000c1e1900 */
.L_x_7:
[----:B------:R-:W-:Y:S05]  /*0540*/  BSYNC.RECONVERGENT B0 ;  /* 0x0000000000007941 */ /* 0x000fea0003800200 */
.L_x_2:
[----:B------:R-:W-:Y:S02]  /*0550*/  IMAD.IADD R0, R11, 0x1, R0 ;  /* 0x000000010b007824 */ /* 0x000fe400078e0200 */
[----:B--2--5:R-:W-:Y:S02]  /*0560*/  VIADD R5, R9, 0xfffffffe ;  /* 0xfffffffe09057836 */ /* 0x024fe40000000000 */
[----:B------:R-:W-:-:S05]  /*0570*/  IMAD R8, R0, 0x6, RZ ;  /* 0x0000000600087824 */ /* 0x000fca00078e02ff */
[----:B------:R-:W-:-:S04]  /*0580*/  IADD3 R12, PT, PT, R8, 0x5, RZ ;  /* 0x00000005080c7810 */ /* 0x000fc80007ffe0ff */
[----:B------:R-:W-:-:S13]  /*0590*/  ISETP.GT.U32.AND P0, PT, R12, R5, PT ;  /* 0x000000050c00720c */ /* 0x000fda0003f04070 */
[----:B------:R-:W-:Y:S05]  /*05a0*/  @!P0 BRA `(.L_x_8) ;  /* 0xfffffff800d88947 */ /* 0x000fea000383ffff */
[----:B------:R-:W-:Y:S05]  /*05b0*/  EXIT ;  /* 0x000000000000794d */ /* 0x000fea0003800000 */
        .weak           $__internal_0_$__cuda_sm20_rem_u64
        .type           $__internal_0_$__cuda_sm20_rem_u64,@function
        .size           $__internal_0_$__cuda_sm20_rem_u64,(.L_x_10 - $__internal_0_$__cuda_sm20_rem_u64)
$__internal_0_$__cuda_sm20_rem_u64:
[----:B------:R-:W0:Y:S08]  /*05c0*/  I2F.U64.RP R16, R12 ;  /* 0x0000000c00107312 */ /* 0x000e300000309000 */
[----:B0-----:R-:W0:Y:S02]  /*05d0*/  MUFU.RCP R16, R16 ;  /* 0x0000001000107308 */ /* 0x001e240000001000 */
[----:B0-----:R-:W-:-:S06]  /*05e0*/  VIADD R6, R16, 0x1ffffffe ;  /* 0x1ffffffe10067836 */ /* 0x001fcc0000000000 */
[----:B------:R-:W0:Y:S02]  /*05f0*/  F2I.U64.TRUNC R6, R6 ;  /* 0x0000000600067311 */ /* 0x000e24000020d800 */
[----:B0-----:R-:W-:-:S04]  /*0600*/  IMAD.WIDE.U32 R14, R6, R12, RZ ;  /* 0x0000000c060e7225 */ /* 0x001fc800078e00ff */
[----:B------:R-:W-:Y:S01]  /*0610*/  IMAD R15, R6, R13, R15 ;  /* 0x0000000d060f7224 */ /* 0x000fe200078e020f */
[----:B------:R-:W-:-:S03]  /*0620*/  IADD3 R17, P0, PT, RZ, -R14, RZ ;  /* 0x8000000eff117210 */ /* 0x000fc60007f1e0ff */
[----:B------:R-:W-:Y:S02]  /*0630*/  IMAD R15, R7, R12, R15 ;  /* 0x0000000c070f7224 */ /* 0x000fe400078e020f */
[----:B------:R-:W-:-:S03]  /*0640*/  IMAD.HI.U32 R14, R6, R17, RZ ;  /* 0x00000011060e7227 */ /* 0x000fc600078e00ff */
[----:B------:R-:W-:Y:S01]  /*0650*/  IADD3.X R19, PT, PT, RZ, ~R15, RZ, P0, !PT ;  /* 0x8000000fff137210 */ /* 0x000fe200007fe4ff */
[----:B------:R-:W-:-:S04]  /*0660*/  IMAD.MOV.U32 R15, RZ, RZ, R6 ;  /* 0x000000ffff0f7224 */ /* 0x000fc800078e0006 */
[----:B------:R-:W-:-:S04]  /*0670*/  IMAD.WIDE.U32 R14, P0, R6, R19, R14 ;  /* 0x00000013060e7225 */ /* 0x000fc8000780000e */
[C---:B------:R-:W-:Y:S02]  /*0680*/  IMAD R21, R7.reuse, R19, RZ ;  /* 0x0000001307157224 */ /* 0x040fe400078e02ff */
[----:B------:R-:W-:-:S04]  /*0690*/  IMAD.HI.U32 R14, P1, R7, R17, R14 ;  /* 0x00000011070e7227 */ /* 0x000fc8000782000e */
[----:B------:R-:W-:Y:S01]  /*06a0*/  IMAD.HI.U32 R19, R7, R19, RZ ;  /* 0x0000001307137227 */ /* 0x000fe200078e00ff */
[----:B------:R-:W-:-:S04]  /*06b0*/  IADD3 R15, P2, PT, R21, R14, RZ ;  /* 0x0000000e150f7210 */ /* 0x000fc80007f5e0ff */
[----:B------:R-:W-:Y:S01]  /*06c0*/  IADD3.X R14, PT, PT, R19, R7, RZ, P0, !PT ;  /* 0x00000007130e7210 */ /* 0x000fe200007fe4ff */
[----:B------:R-:W-:-:S03]  /*06d0*/  IMAD.WIDE.U32 R6, R15, R12, RZ ;  /* 0x0000000c0f067225 */ /* 0x000fc600078e00ff */
[----:B------:R-:W-:Y:S01]  /*06e0*/  IADD3.X R17, PT, PT, RZ, RZ, R14, P2, P1 ;  /* 0x000000ffff117210 */ /* 0x000fe200017e240e */
[----:B------:R-:W-:Y:S01]  /*06f0*/  IMAD R7, R15, R13, R7 ;  /* 0x0000000d0f077224 */ /* 0x000fe200078e0207 */
[----:B------:R-:W-:-:S03]  /*0700*/  IADD3 R19, P0, PT, RZ, -R6, RZ ;  /* 0x80000006ff137210 */ /* 0x000fc60007f1e0ff */
[----:B------:R-:W-:Y:S02]  /*0710*/  IMAD R7, R17, R12, R7 ;  /* 0x0000000c11077224 */ /* 0x000fe400078e0207 */
[----:B------:R-:W-:-:S04]  /*0720*/  IMAD.HI.U32 R14, R15, R19, RZ ;  /* 0x000000130f0e7227 */ /* 0x000fc800078e00ff */
[----:B------:R-:W-:Y:S02]  /*0730*/  IMAD.X R6, RZ, RZ, ~R7, P0 ;  /* 0x000000ffff067224 */ /* 0x000fe400000e0e07 */
[----:B------:R-:W-:Y:S02]  /*0740*/  IMAD.MOV.U32 R7, RZ, RZ, RZ ;  /* 0x000000ffff077224 */ /* 0x000fe400078e00ff */
[----:B------:R-:W-:-:S04]  /*0750*/  IMAD.WIDE.U32 R14, P0, R15, R6, R14 ;  /* 0x000000060f0e7225 */ /* 0x000fc8000780000e */
[C---:B------:R-:W-:Y:S02]  /*0760*/  IMAD R16, R17.reuse, R6, RZ ;  /* 0x0000000611107224 */ /* 0x040fe400078e02ff */
[----:B------:R-:W-:-:S04]  /*0770*/  IMAD.HI.U32 R15, P1, R17, R19, R14 ;  /* 0x00000013110f7227 */ /* 0x000fc8000782000e */
[----:B------:R-:W-:Y:S01]  /*0780*/  IMAD.HI.U32 R6, R17, R6, RZ ;  /* 0x0000000611067227 */ /* 0x000fe200078e00ff */
[----:B------:R-:W-:-:S04]  /*0790*/  IADD3 R15, P2, PT, R16, R15, RZ ;  /* 0x0000000f100f7210 */ /* 0x000fc80007f5e0ff */
[----:B------:R-:W-:Y:S01]  /*07a0*/  IADD3.X R17, PT, PT, R6, R17, RZ, P0, !PT ;  /* 0x0000001106117210 */ /* 0x000fe200007fe4ff */
[----:B------:R-:W-:-:S03]  /*07b0*/  IMAD.HI.U32 R6, R15, R4, RZ ;  /* 0x000000040f067227 */ /* 0x000fc600078e00ff */
[----:B------:R-:W-:Y:S01]  /*07c0*/  IADD3.X R17, PT, PT, RZ, RZ, R17, P2, P1 ;  /* 0x000000ffff117210 */ /* 0x000fe200017e2411 */
[----:B------:R-:W-:-:S04]  /*07d0*/  IMAD.WIDE.U32 R6, R15, R5, R6 ;  /* 0x000000050f067225 */ /* 0x000fc800078e0006 */
[C---:B------:R-:W-:Y:S02]  /*07e0*/  IMAD R15, R17.reuse, R5, RZ ;  /* 0x00000005110f7224 */ /* 0x040fe400078e02ff */
[----:B------:R-:W-:-:S04]  /*07f0*/  IMAD.HI.U32 R6, P0, R17, R4, R6 ;  /* 0x0000000411067227 */ /* 0x000fc80007800006 */
[----:B------:R-:W-:Y:S01]  /*0800*/  IMAD.HI.U32 R14, R17, R5, RZ ;  /* 0x00000005110e7227 */ /* 0x000fe200078e00ff */
[----:B------:R-:W-:-:S04]  /*0810*/  IADD3 R15, P1, PT, R15, R6, RZ ;  /* 0x000000060f0f7210 */ /* 0x000fc80007f3e0ff */
[----:B------:R-:W-:Y:S01]  /*0820*/  IADD3.X R14, PT, PT, R14, RZ, RZ, P0, !PT ;  /* 0x000000ff0e0e7210 */ /* 0x000fe200007fe4ff */
[----:B------:R-:W-:-:S04]  /*0830*/  IMAD.WIDE.U32 R6, R15, R12, RZ ;  /* 0x0000000c0f067225 */ /* 0x000fc800078e00ff */
[----:B------:R-:W-:Y:S01]  /*0840*/  IMAD.X R17, RZ, RZ, R14, P1 ;  /* 0x000000ffff117224 */ /* 0x000fe200008e060e */
[----:B------:R-:W-:Y:S01]  /*0850*/  IADD3 R19, P1, PT, -R6, R4, RZ ;  /* 0x0000000406137210 */ /* 0x000fe20007f3e1ff */
[----:B------:R-:W-:-:S03]  /*0860*/  IMAD R15, R15, R13, R7 ;  /* 0x0000000d0f0f7224 */ /* 0x000fc600078e0207 */
[-C--:B------:R-:W-:Y:S01]  /*0870*/  ISETP.GE.U32.AND P0, PT, R19, R12.reuse, PT ;  /* 0x0000000c1300720c */ /* 0x080fe20003f06070 */
[----:B------:R-:W-:-:S05]  /*0880*/  IMAD R6, R17, R12, R15 ;  /* 0x0000000c11067224 */ /* 0x000fca00078e020f */
[----:B------:R-:W-:Y:S02]  /*0890*/  IADD3.X R6, PT, PT, ~R6, R5, RZ, P1, !PT ;  /* 0x0000000506067210 */ /* 0x000fe40000ffe5ff */
[----:B------:R-:W-:Y:S02]  /*08a0*/  IADD3 R7, P1, PT, -R12, R19, RZ ;  /* 0x000000130c077210 */ /* 0x000fe40007f3e1ff */
[----:B------:R-:W-:-:S03]  /*08b0*/  ISETP.GE.U32.AND.EX P0, PT, R6, R13, PT, P0 ;  /* 0x0000000d0600720c */ /* 0x000fc60003f06100 */
[----:B------:R-:W-:Y:S01]  /*08c0*/  IMAD.X R16, R6, 0x1, ~R13, P1 ;  /* 0x0000000106107824 */ /* 0x000fe200008e0e0d */
[----:B------:R-:W-:Y:S02]  /*08d0*/  SEL R7, R7, R19, P0 ;  /* 0x0000001307077207 */ /* 0x000fe40000000000 */
[----:B------:R-:W-:Y:S02]  /*08e0*/  ISETP.NE.U32.AND P1, PT, R12, RZ, PT ;  /* 0x000000ff0c00720c */ /* 0x000fe40003f25070 */
[----:B------:R-:W-:Y:S02]  /*08f0*/  SEL R16, R16, R6, P0 ;  /* 0x0000000610107207 */ /* 0x000fe40000000000 */
[----:B------:R-:W-:Y:S02]  /*0900*/  ISETP.GE.U32.AND P0, PT, R7, R12, PT ;  /* 0x0000000c0700720c */ /* 0x000fe40003f06070 */
[----:B------:R-:W-:Y:S02]  /*0910*/  IADD3 R6, P2, PT, -R12, R7, RZ ;  /* 0x000000070c067210 */ /* 0x000fe40007f5e1ff */
[----:B------:R-:W-:-:S02]  /*0920*/  ISETP.GE.U32.AND.EX P0, PT, R16, R13, PT, P0 ;  /* 0x0000000d1000720c */ /* 0x000fc40003f06100 */
[CC--:B------:R-:W-:Y:S02]  /*0930*/  IADD3.X R14, PT, PT, ~R13.reuse, R16.reuse, RZ, P2, !PT ;  /* 0x000000100d0e7210 */ /* 0x0c0fe400017fe5ff */
[----:B------:R-:W-:Y:S01]  /*0940*/  SEL R12, R6, R7, P0 ;  /* 0x00000007060c7207 */ /* 0x000fe20000000000 */
[----:B------:R-:W-:Y:S02]  /*0950*/  HFMA2 R7, -RZ, RZ, 0, 0 ;  /* 0x00000000ff077431 */ /* 0x000fe400000001ff */
[----:B------:R-:W-:Y:S01]  /*0960*/  IMAD.MOV.U32 R6, RZ, RZ, R10 ;  /* 0x000000ffff067224 */ /* 0x000fe200078e000a */
[----:B------:R-:W-:Y:S02]  /*0970*/  ISETP.NE.AND.EX P1, PT, R13, RZ, PT, P1 ;  /* 0x000000ff0d00720c */ /* 0x000fe40003f25310 */
[----:B------:R-:W-:Y:S02]  /*0980*/  SEL R14, R14, R16, P0 ;  /* 0x000000100e0e7207 */ /* 0x000fe40000000000 */
[----:B------:R-:W-:-:S02]  /*0990*/  SEL R12, R12, 0xffffffff, P1 ;  /* 0xffffffff0c0c7807 */ /* 0x000fc40000800000 */
[----:B------:R-:W-:Y:S01]  /*09a0*/  SEL R14, R14, 0xffffffff, P1 ;  /* 0xffffffff0e0e7807 */ /* 0x000fe20000800000 */
[----:B------:R-:W-:Y:S06]  /*09b0*/  RET.REL.NODEC R6 `(_Z12ker_GPUprimePmPjS0_) ;  /* 0xfffffff406907950 */ /* 0x000fec0003c3ffff */
.L_x_9:
[----:B------:R-:W-:-:S00]  /*09c0*/  BRA `(.L_x_9) ;  /* 0xfffffffc00fc7947 */ /* 0x000fc0000383ffff */
[----:B------:R-:W-:-:S00]  /*09d0*/  NOP ;  /* 0x0000000000007918 */ /* 0x000fc00000000000 */
        /* <DEDUP_REMOVED lines=10> */
.L_x_10:


//--------------------- .nv.shared.reserved.0     --------------------------
	.section	.nv.shared.reserved.0,"aw",@nobits
	.weak		__nv_reservedSMEM_offset_0_alias
	.size		__nv_reservedSMEM_offset_0_alias, 0, 64
	.other		__nv_reservedSMEM_offset_0_alias,@"STO_CUDA_RESERVED_SHARED STV_DEFAULT"
__nv_reservedSMEM_offset_0_alias:
	.zero		0
	.zero		64


//--------------------- .nv.constant0._Z12ker_GPUprimePmPjS0_ --------------------------
	.section	.nv.constant0._Z12ker_GPUprimePmPjS0_,"a",@progbits
	.sectionflags	@""
	.align	4
.nv.constant0._Z12ker_GPUprimePmPjS0_:
	.zero		920


//--------------------- SYMBOLS --------------------------

	.type		.nv.reservedSmem.offset0,@object
	.size		.nv.reservedSmem.offset0,0x4
